//
// Generated by NVIDIA NVVM Compiler
//
// Compiler Build ID: CL-36424714
// Cuda compilation tools, release 13.0, V13.0.88
// Based on NVVM 20.0.0
//

.version 9.0
.target sm_100
.address_size 64

	// .globl	_Z13BlockedKernelPii
.extern .func  (.param .b32 func_retval0) vprintf
(
	.param .b64 vprintf_param_0,
	.param .b64 vprintf_param_1
)
;
.global .align 1 .b8 _ZN34_INTERNAL_c1055e9d_4_k_cu_55d461ad4cuda3std3__45__cpo5beginE[1];
.global .align 1 .b8 _ZN34_INTERNAL_c1055e9d_4_k_cu_55d461ad4cuda3std3__45__cpo3endE[1];
.global .align 1 .b8 _ZN34_INTERNAL_c1055e9d_4_k_cu_55d461ad4cuda3std3__45__cpo6cbeginE[1];
.global .align 1 .b8 _ZN34_INTERNAL_c1055e9d_4_k_cu_55d461ad4cuda3std3__45__cpo4cendE[1];
.global .align 1 .b8 _ZN34_INTERNAL_c1055e9d_4_k_cu_55d461ad4cuda3std3__45__cpo6rbeginE[1];
.global .align 1 .b8 _ZN34_INTERNAL_c1055e9d_4_k_cu_55d461ad4cuda3std3__45__cpo4rendE[1];
.global .align 1 .b8 _ZN34_INTERNAL_c1055e9d_4_k_cu_55d461ad4cuda3std3__45__cpo7crbeginE[1];
.global .align 1 .b8 _ZN34_INTERNAL_c1055e9d_4_k_cu_55d461ad4cuda3std3__45__cpo5crendE[1];
.global .align 1 .b8 _ZN34_INTERNAL_c1055e9d_4_k_cu_55d461ad4cuda3std3__436_GLOBAL__N__c1055e9d_4_k_cu_55d461ad6ignoreE[1];
.global .align 1 .b8 _ZN34_INTERNAL_c1055e9d_4_k_cu_55d461ad4cuda3std3__419piecewise_constructE[1];
.global .align 1 .b8 _ZN34_INTERNAL_c1055e9d_4_k_cu_55d461ad4cuda3std3__48in_placeE[1];
.global .align 1 .b8 _ZN34_INTERNAL_c1055e9d_4_k_cu_55d461ad4cuda3std3__420unreachable_sentinelE[1];
.global .align 1 .b8 _ZN34_INTERNAL_c1055e9d_4_k_cu_55d461ad4cuda3std3__47nulloptE[1];
.global .align 1 .b8 _ZN34_INTERNAL_c1055e9d_4_k_cu_55d461ad4cuda3std3__48unexpectE[1];
.global .align 1 .b8 _ZN34_INTERNAL_c1055e9d_4_k_cu_55d461ad4cuda3std6ranges3__45__cpo4swapE[1];
.global .align 1 .b8 _ZN34_INTERNAL_c1055e9d_4_k_cu_55d461ad4cuda3std6ranges3__45__cpo9iter_moveE[1];
.global .align 1 .b8 _ZN34_INTERNAL_c1055e9d_4_k_cu_55d461ad4cuda3std6ranges3__45__cpo5beginE[1];
.global .align 1 .b8 _ZN34_INTERNAL_c1055e9d_4_k_cu_55d461ad4cuda3std6ranges3__45__cpo3endE[1];
.global .align 1 .b8 _ZN34_INTERNAL_c1055e9d_4_k_cu_55d461ad4cuda3std6ranges3__45__cpo6cbeginE[1];
.global .align 1 .b8 _ZN34_INTERNAL_c1055e9d_4_k_cu_55d461ad4cuda3std6ranges3__45__cpo4cendE[1];
.global .align 1 .b8 _ZN34_INTERNAL_c1055e9d_4_k_cu_55d461ad4cuda3std6ranges3__45__cpo7advanceE[1];
.global .align 1 .b8 _ZN34_INTERNAL_c1055e9d_4_k_cu_55d461ad4cuda3std6ranges3__45__cpo9iter_swapE[1];
.global .align 1 .b8 _ZN34_INTERNAL_c1055e9d_4_k_cu_55d461ad4cuda3std6ranges3__45__cpo4nextE[1];
.global .align 1 .b8 _ZN34_INTERNAL_c1055e9d_4_k_cu_55d461ad4cuda3std6ranges3__45__cpo4prevE[1];
.global .align 1 .b8 _ZN34_INTERNAL_c1055e9d_4_k_cu_55d461ad4cuda3std6ranges3__45__cpo4dataE[1];
.global .align 1 .b8 _ZN34_INTERNAL_c1055e9d_4_k_cu_55d461ad4cuda3std6ranges3__45__cpo5cdataE[1];
.global .align 1 .b8 _ZN34_INTERNAL_c1055e9d_4_k_cu_55d461ad4cuda3std6ranges3__45__cpo4sizeE[1];
.global .align 1 .b8 _ZN34_INTERNAL_c1055e9d_4_k_cu_55d461ad4cuda3std6ranges3__45__cpo5ssizeE[1];
.global .align 1 .b8 _ZN34_INTERNAL_c1055e9d_4_k_cu_55d461ad4cuda3std6ranges3__45__cpo8distanceE[1];
.global .align 1 .b8 _ZN34_INTERNAL_c1055e9d_4_k_cu_55d461ad6thrust24THRUST_300001_SM_1000_NS6system6detail10sequential3seqE[1];
.global .align 1 .b8 _ZN34_INTERNAL_c1055e9d_4_k_cu_55d461ad6thrust24THRUST_300001_SM_1000_NS12placeholders2_1E[1];
.global .align 1 .b8 _ZN34_INTERNAL_c1055e9d_4_k_cu_55d461ad6thrust24THRUST_300001_SM_1000_NS12placeholders2_2E[1];
.global .align 1 .b8 _ZN34_INTERNAL_c1055e9d_4_k_cu_55d461ad6thrust24THRUST_300001_SM_1000_NS12placeholders2_3E[1];
.global .align 1 .b8 _ZN34_INTERNAL_c1055e9d_4_k_cu_55d461ad6thrust24THRUST_300001_SM_1000_NS12placeholders2_4E[1];
.global .align 1 .b8 _ZN34_INTERNAL_c1055e9d_4_k_cu_55d461ad6thrust24THRUST_300001_SM_1000_NS12placeholders2_5E[1];
.global .align 1 .b8 _ZN34_INTERNAL_c1055e9d_4_k_cu_55d461ad6thrust24THRUST_300001_SM_1000_NS12placeholders2_6E[1];
.global .align 1 .b8 _ZN34_INTERNAL_c1055e9d_4_k_cu_55d461ad6thrust24THRUST_300001_SM_1000_NS12placeholders2_7E[1];
.global .align 1 .b8 _ZN34_INTERNAL_c1055e9d_4_k_cu_55d461ad6thrust24THRUST_300001_SM_1000_NS12placeholders2_8E[1];
.global .align 1 .b8 _ZN34_INTERNAL_c1055e9d_4_k_cu_55d461ad6thrust24THRUST_300001_SM_1000_NS12placeholders2_9E[1];
.global .align 1 .b8 _ZN34_INTERNAL_c1055e9d_4_k_cu_55d461ad6thrust24THRUST_300001_SM_1000_NS12placeholders3_10E[1];
.global .align 1 .b8 $str[23] = {37, 51, 100, 58, 32, 91, 37, 100, 44, 32, 37, 100, 44, 32, 37, 100, 44, 32, 37, 100, 93, 10};

.visible .entry _Z13BlockedKernelPii(
	.param .u64 .ptr .align 1 _Z13BlockedKernelPii_param_0,
	.param .u32 _Z13BlockedKernelPii_param_1
)
{
	.local .align 8 .b8 	__local_depot0[24];
	.reg .b64 	%SP;
	.reg .b64 	%SPL;
	.reg .pred 	%p<5>;
	.reg .b32 	%r<25>;
	.reg .b64 	%rd<9>;

	mov.u64 	%SPL, __local_depot0;
	cvta.local.u64 	%SP, %SPL;
	ld.param.u64 	%rd2, [_Z13BlockedKernelPii_param_0];
	ld.param.u32 	%r11, [_Z13BlockedKernelPii_param_1];
	cvta.to.global.u64 	%rd3, %rd2;
	mov.u32 	%r1, %tid.x;
	shl.b32 	%r2, %r1, 2;
	setp.ge.s32 	%p1, %r2, %r11;
	mul.wide.u32 	%rd4, %r2, 4;
	add.s64 	%rd1, %rd3, %rd4;
	mov.b32 	%r21, 0;
	@%p1 bra 	$L__BB0_2;
	ld.global.u32 	%r21, [%rd1];
$L__BB0_2:
	add.s32 	%r14, %r2, 1;
	setp.ge.s32 	%p2, %r14, %r11;
	mov.b32 	%r22, 0;
	@%p2 bra 	$L__BB0_4;
	ld.global.u32 	%r22, [%rd1+4];
$L__BB0_4:
	add.s32 	%r16, %r2, 2;
	setp.ge.s32 	%p3, %r16, %r11;
	mov.b32 	%r23, 0;
	@%p3 bra 	$L__BB0_6;
	ld.global.u32 	%r23, [%rd1+8];
$L__BB0_6:
	add.s32 	%r18, %r2, 3;
	setp.ge.s32 	%p4, %r18, %r11;
	mov.b32 	%r24, 0;
	@%p4 bra 	$L__BB0_8;
	ld.global.u32 	%r24, [%rd1+12];
$L__BB0_8:
	add.u64 	%rd5, %SP, 0;
	add.u64 	%rd6, %SPL, 0;
	st.local.v2.u32 	[%rd6], {%r1, %r21};
	st.local.v2.u32 	[%rd6+8], {%r22, %r23};
	st.local.u32 	[%rd6+16], %r24;
	mov.u64 	%rd7, $str;
	cvta.global.u64 	%rd8, %rd7;
	{ // callseq 0, 0
	.param .b64 param0;
	st.param.b64 	[param0], %rd8;
	.param .b64 param1;
	st.param.b64 	[param1], %rd5;
	.param .b32 retval0;
	call.uni (retval0), 
	vprintf, 
	(
	param0, 
	param1
	);
	ld.param.b32 	%r19, [retval0];
	} // callseq 0
	ret;

}
	// .globl	_Z13StripedKernelPii
.visible .entry _Z13StripedKernelPii(
	.param .u64 .ptr .align 1 _Z13StripedKernelPii_param_0,
	.param .u32 _Z13StripedKernelPii_param_1
)
{
	.local .align 8 .b8 	__local_depot1[24];
	.reg .b64 	%SP;
	.reg .b64 	%SPL;
	.reg .pred 	%p<5>;
	.reg .b32 	%r<24>;
	.reg .b64 	%rd<9>;

	mov.u64 	%SPL, __local_depot1;
	cvta.local.u64 	%SP, %SPL;
	ld.param.u64 	%rd2, [_Z13StripedKernelPii_param_0];
	ld.param.u32 	%r10, [_Z13StripedKernelPii_param_1];
	cvta.to.global.u64 	%rd3, %rd2;
	mov.u32 	%r1, %tid.x;
	setp.ge.s32 	%p1, %r1, %r10;
	mul.wide.u32 	%rd4, %r1, 4;
	add.s64 	%rd1, %rd3, %rd4;
	mov.b32 	%r20, 0;
	@%p1 bra 	$L__BB1_2;
	ld.global.u32 	%r20, [%rd1];
$L__BB1_2:
	add.s32 	%r13, %r1, 128;
	setp.ge.s32 	%p2, %r13, %r10;
	mov.b32 	%r21, 0;
	@%p2 bra 	$L__BB1_4;
	ld.global.u32 	%r21, [%rd1+512];
$L__BB1_4:
	add.s32 	%r15, %r1, 256;
	setp.ge.s32 	%p3, %r15, %r10;
	mov.b32 	%r22, 0;
	@%p3 bra 	$L__BB1_6;
	ld.global.u32 	%r22, [%rd1+1024];
$L__BB1_6:
	add.s32 	%r17, %r1, 384;
	setp.ge.s32 	%p4, %r17, %r10;
	mov.b32 	%r23, 0;
	@%p4 bra 	$L__BB1_8;
	ld.global.u32 	%r23, [%rd1+1536];
$L__BB1_8:
	add.u64 	%rd5, %SP, 0;
	add.u64 	%rd6, %SPL, 0;
	st.local.v2.u32 	[%rd6], {%r1, %r20};
	st.local.v2.u32 	[%rd6+8], {%r21, %r22};
	st.local.u32 	[%rd6+16], %r23;
	mov.u64 	%rd7, $str;
	cvta.global.u64 	%rd8, %rd7;
	{ // callseq 1, 0
	.param .b64 param0;
	st.param.b64 	[param0], %rd8;
	.param .b64 param1;
	st.param.b64 	[param1], %rd5;
	.param .b32 retval0;
	call.uni (retval0), 
	vprintf, 
	(
	param0, 
	param1
	);
	ld.param.b32 	%r18, [retval0];
	} // callseq 1
	ret;

}
	// .globl	_ZN3cub18CUB_300001_SM_10006detail11EmptyKernelIvEEvv
.visible .entry _ZN3cub18CUB_300001_SM_10006detail11EmptyKernelIvEEvv()
{


	ret;

}


// ===== COMPILED SASS (sm_100) =====

	.target	sm_100

	.elftype	@"ET_EXEC"


//--------------------- .note.nv.tkinfo           --------------------------
	.section	.note.nv.tkinfo,"",@"SHT_NOTE"
	.sectionflags	@"SHF_NOTE_NV_TKINFO"
	.tkinfo
        /*0018*/ 	.word	0x00000002
        /*0030*/ 	.string	""
        /*0030*/ 	.string	"ptxas"
        /*0030*/ 	.string	"Cuda compilation tools, release 13.0, V13.0.88"
        /*0030*/ 	.string	"Build cuda_13.0.r13.0/compiler.36424714_0"
        /*0030*/ 	.string	"-arch sm_100 -m 64 "



//--------------------- .note.nv.cuinfo           --------------------------
	.section	.note.nv.cuinfo,"",@"SHT_NOTE"
	.sectionflags	@"SHF_NOTE_NV_CUINFO"
        /*0018*/ 	.short	0x0002
        /*001a*/ 	.short	0x0064
        /*001c*/ 	.short	0x0082
	.zero		2


//--------------------- .nv.info                  --------------------------
	.section	.nv.info,"",@"SHT_CUDA_INFO"
	.align	4


	//----- nvinfo : EIATTR_REGCOUNT
	.align		4
        /*0000*/ 	.byte	0x04, 0x2f
        /*0002*/ 	.short	(.L_42 - .L_41)
	.align		4
.L_41:
        /*0004*/ 	.word	index@(_Z13BlockedKernelPii)
        /*0008*/ 	.word	0x00000018


	//----- nvinfo : EIATTR_FRAME_SIZE
	.align		4
.L_42:
        /*000c*/ 	.byte	0x04, 0x11
        /*000e*/ 	.short	(.L_44 - .L_43)
	.align		4
.L_43:
        /*0010*/ 	.word	index@(_Z13BlockedKernelPii)
        /*0014*/ 	.word	0x00000018


	//----- nvinfo : EIATTR_REGCOUNT
	.align		4
.L_44:
        /*0018*/ 	.byte	0x04, 0x2f
        /*001a*/ 	.short	(.L_46 - .L_45)
	.align		4
.L_45:
        /*001c*/ 	.word	index@(_Z13StripedKernelPii)
        /*0020*/ 	.word	0x00000018


	//----- nvinfo : EIATTR_FRAME_SIZE
	.align		4
.L_46:
        /*0024*/ 	.byte	0x04, 0x11
        /*0026*/ 	.short	(.L_48 - .L_47)
	.align		4
.L_47:
        /*0028*/ 	.word	index@(_Z13StripedKernelPii)
        /*002c*/ 	.word	0x00000018


	//----- nvinfo : EIATTR_REGCOUNT
	.align		4
.L_48:
        /*0030*/ 	.byte	0x04, 0x2f
        /*0032*/ 	.short	(.L_50 - .L_49)
	.align		4
.L_49:
        /*0034*/ 	.word	index@(_ZN3cub18CUB_300001_SM_10006detail11EmptyKernelIvEEvv)
        /*0038*/ 	.word	0x00000004


	//----- nvinfo : EIATTR_FRAME_SIZE
	.align		4
.L_50:
        /*003c*/ 	.byte	0x04, 0x11
        /*003e*/ 	.short	(.L_52 - .L_51)
	.align		4
.L_51:
        /*0040*/ 	.word	index@(_ZN3cub18CUB_300001_SM_10006detail11EmptyKernelIvEEvv)
        /*0044*/ 	.word	0x00000000


	//----- nvinfo : EIATTR_MIN_STACK_SIZE
	.align		4
.L_52:
        /*0048*/ 	.byte	0x04, 0x12
        /*004a*/ 	.short	(.L_54 - .L_53)
	.align		4
.L_53:
        /*004c*/ 	.word	index@(_ZN3cub18CUB_300001_SM_10006detail11EmptyKernelIvEEvv)
        /*0050*/ 	.word	0x00000000


	//----- nvinfo : EIATTR_MIN_STACK_SIZE
	.align		4
.L_54:
        /*0054*/ 	.byte	0x04, 0x12
        /*0056*/ 	.short	(.L_56 - .L_55)
	.align		4
.L_55:
        /*0058*/ 	.word	index@(_Z13StripedKernelPii)
        /*005c*/ 	.word	0x00000018


	//----- nvinfo : EIATTR_MIN_STACK_SIZE
	.align		4
.L_56:
        /*0060*/ 	.byte	0x04, 0x12
        /*0062*/ 	.short	(.L_58 - .L_57)
	.align		4
.L_57:
        /*0064*/ 	.word	index@(_Z13BlockedKernelPii)
        /*0068*/ 	.word	0x00000018
.L_58:


//--------------------- .nv.compat                --------------------------
	.section	.nv.compat,"",@"SHT_CUDA_COMPAT_INFO"
	.align	4
        /*0000*/ 	.byte	0x02, 0x09, 0x00, 0x00, 0x02, 0x02, 0x01, 0x00, 0x02, 0x05, 0x05, 0x00, 0x03, 0x07, 0x01, 0x01
        /*0010*/ 	.byte	0x02, 0x03, 0x00, 0x00, 0x02, 0x06, 0x01, 0x00, 0x04, 0x0b, 0x08, 0x00, 0x09, 0x00, 0x00, 0x00
        /*0020*/ 	.byte	0x00, 0x00, 0x00, 0x00


//--------------------- .nv.info._ZN3cub18CUB_300001_SM_10006detail11EmptyKernelIvEEvv --------------------------
	.section	.nv.info._ZN3cub18CUB_300001_SM_10006detail11EmptyKernelIvEEvv,"",@"SHT_CUDA_INFO"
	.sectionflags	@""
	.align	4


	//----- nvinfo : EIATTR_CUDA_API_VERSION
	.align		4
        /*0000*/ 	.byte	0x04, 0x37
        /*0002*/ 	.short	(.L_60 - .L_59)
.L_59:
        /*0004*/ 	.word	0x00000082


	//----- nvinfo : EIATTR_SPARSE_MMA_MASK
	.align		4
.L_60:
        /*0008*/ 	.byte	0x03, 0x50
        /*000a*/ 	.short	0x0000


	//----- nvinfo : EIATTR_MAXREG_COUNT
	.align		4
        /*000c*/ 	.byte	0x03, 0x1b
        /*000e*/ 	.short	0x00ff


	//----- nvinfo : EIATTR_MERCURY_ISA_VERSION
	.align		4
        /*0010*/ 	.byte	0x03, 0x5f
        /*0012*/ 	.short	0x0101


	//----- nvinfo : EIATTR_VRC_CTA_INIT_COUNT
	.align		4
        /*0014*/ 	.byte	0x02, 0x4a
	.zero		1
	.zero		1


	//----- nvinfo : EIATTR_EXIT_INSTR_OFFSETS
	.align		4
        /*0018*/ 	.byte	0x04, 0x1c
        /*001a*/ 	.short	(.L_62 - .L_61)


	//   ....[0]....
.L_61:
        /*001c*/ 	.word	0x00000010


	//----- nvinfo : EIATTR_SW_WAR
	.align		4
.L_62:
        /*0020*/ 	.byte	0x04, 0x36
        /*0022*/ 	.short	(.L_64 - .L_63)
.L_63:
        /*0024*/ 	.word	0x00000008
.L_64:


//--------------------- .nv.info._Z13StripedKernelPii --------------------------
	.section	.nv.info._Z13StripedKernelPii,"",@"SHT_CUDA_INFO"
	.sectionflags	@""
	.align	4


	//----- nvinfo : EIATTR_CUDA_API_VERSION
	.align		4
        /*0000*/ 	.byte	0x04, 0x37
        /*0002*/ 	.short	(.L_66 - .L_65)
.L_65:
        /*0004*/ 	.word	0x00000082


	//----- nvinfo : EIATTR_KPARAM_INFO
	.align		4
.L_66:
        /*0008*/ 	.byte	0x04, 0x17
        /*000a*/ 	.short	(.L_68 - .L_67)
.L_67:
        /*000c*/ 	.word	0x00000000
        /*0010*/ 	.short	0x0001
        /*0012*/ 	.short	0x0008
        /*0014*/ 	.byte	0x00, 0xf0, 0x11, 0x00


	//----- nvinfo : EIATTR_KPARAM_INFO
	.align		4
.L_68:
        /*0018*/ 	.byte	0x04, 0x17
        /*001a*/ 	.short	(.L_70 - .L_69)
.L_69:
        /*001c*/ 	.word	0x00000000
        /*0020*/ 	.short	0x0000
        /*0022*/ 	.short	0x0000
        /*0024*/ 	.byte	0x00, 0xf5, 0x21, 0x00


	//----- nvinfo : EIATTR_SPARSE_MMA_MASK
	.align		4
.L_70:
        /*0028*/ 	.byte	0x03, 0x50
        /*002a*/ 	.short	0x0000


	//----- nvinfo : EIATTR_MAXREG_COUNT
	.align		4
        /*002c*/ 	.byte	0x03, 0x1b
        /*002e*/ 	.short	0x00ff


	//----- nvinfo : EIATTR_EXTERNS
	.align		4
        /*0030*/ 	.byte	0x04, 0x0f
        /*0032*/ 	.short	(.L_72 - .L_71)


	//   ....[0]....
	.align		4
.L_71:
        /*0034*/ 	.word	index@(vprintf)


	//----- nvinfo : EIATTR_MERCURY_ISA_VERSION
	.align		4
.L_72:
        /*0038*/ 	.byte	0x03, 0x5f
        /*003a*/ 	.short	0x0101


	//----- nvinfo : EIATTR_VRC_CTA_INIT_COUNT
	.align		4
        /*003c*/ 	.byte	0x02, 0x4a
	.zero		1
	.zero		1


	//----- nvinfo : EIATTR_SYSCALL_OFFSETS
	.align		4
        /*0040*/ 	.byte	0x04, 0x46
        /*0042*/ 	.short	(.L_74 - .L_73)


	//   ....[0]....
.L_73:
        /*0044*/ 	.word	0x00000220


	//----- nvinfo : EIATTR_EXIT_INSTR_OFFSETS
	.align		4
.L_74:
        /*0048*/ 	.byte	0x04, 0x1c
        /*004a*/ 	.short	(.L_76 - .L_75)


	//   ....[0]....
.L_75:
        /*004c*/ 	.word	0x00000230


	//----- nvinfo : EIATTR_CBANK_PARAM_SIZE
	.align		4
.L_76:
        /*0050*/ 	.byte	0x03, 0x19
        /*0052*/ 	.short	0x000c


	//----- nvinfo : EIATTR_PARAM_CBANK
	.align		4
        /*0054*/ 	.byte	0x04, 0x0a
        /*0056*/ 	.short	(.L_78 - .L_77)
	.align		4
.L_77:
        /*0058*/ 	.word	index@(.nv.constant0._Z13StripedKernelPii)
        /*005c*/ 	.short	0x0380
        /*005e*/ 	.short	0x000c


	//----- nvinfo : EIATTR_SW_WAR
	.align		4
.L_78:
        /*0060*/ 	.byte	0x04, 0x36
        /*0062*/ 	.short	(.L_80 - .L_79)
.L_79:
        /*0064*/ 	.word	0x00000008
.L_80:


//--------------------- .nv.info._Z13BlockedKernelPii --------------------------
	.section	.nv.info._Z13BlockedKernelPii,"",@"SHT_CUDA_INFO"
	.sectionflags	@""
	.align	4


	//----- nvinfo : EIATTR_CUDA_API_VERSION
	.align		4
        /*0000*/ 	.byte	0x04, 0x37
        /*0002*/ 	.short	(.L_82 - .L_81)
.L_81:
        /*0004*/ 	.word	0x00000082


	//----- nvinfo : EIATTR_KPARAM_INFO
	.align		4
.L_82:
        /*0008*/ 	.byte	0x04, 0x17
        /*000a*/ 	.short	(.L_84 - .L_83)
.L_83:
        /*000c*/ 	.word	0x00000000
        /*0010*/ 	.short	0x0001
        /*0012*/ 	.short	0x0008
        /*0014*/ 	.byte	0x00, 0xf0, 0x11, 0x00


	//----- nvinfo : EIATTR_KPARAM_INFO
	.align		4
.L_84:
        /*0018*/ 	.byte	0x04, 0x17
        /*001a*/ 	.short	(.L_86 - .L_85)
.L_85:
        /*001c*/ 	.word	0x00000000
        /*0020*/ 	.short	0x0000
        /*0022*/ 	.short	0x0000
        /*0024*/ 	.byte	0x00, 0xf5, 0x21, 0x00


	//----- nvinfo : EIATTR_SPARSE_MMA_MASK
	.align		4
.L_86:
        /*0028*/ 	.byte	0x03, 0x50
        /*002a*/ 	.short	0x0000


	//----- nvinfo : EIATTR_MAXREG_COUNT
	.align		4
        /*002c*/ 	.byte	0x03, 0x1b
        /*002e*/ 	.short	0x00ff


	//----- nvinfo : EIATTR_EXTERNS
	.align		4
        /*0030*/ 	.byte	0x04, 0x0f
        /*0032*/ 	.short	(.L_88 - .L_87)


	//   ....[0]....
	.align		4
.L_87:
        /*0034*/ 	.word	index@(vprintf)


	//----- nvinfo : EIATTR_MERCURY_ISA_VERSION
	.align		4
.L_88:
        /*0038*/ 	.byte	0x03, 0x5f
        /*003a*/ 	.short	0x0101


	//----- nvinfo : EIATTR_VRC_CTA_INIT_COUNT
	.align		4
        /*003c*/ 	.byte	0x02, 0x4a
	.zero		1
	.zero		1


	//----- nvinfo : EIATTR_SYSCALL_OFFSETS
	.align		4
        /*0040*/ 	.byte	0x04, 0x46
        /*0042*/ 	.short	(.L_90 - .L_89)


	//   ....[0]....
.L_89:
        /*0044*/ 	.word	0x00000230


	//----- nvinfo : EIATTR_EXIT_INSTR_OFFSETS
	.align		4
.L_90:
        /*0048*/ 	.byte	0x04, 0x1c
        /*004a*/ 	.short	(.L_92 - .L_91)


	//   ....[0]....
.L_91:
        /*004c*/ 	.word	0x00000240


	//----- nvinfo : EIATTR_CBANK_PARAM_SIZE
	.align		4
.L_92:
        /*0050*/ 	.byte	0x03, 0x19
        /*0052*/ 	.short	0x000c


	//----- nvinfo : EIATTR_PARAM_CBANK
	.align		4
        /*0054*/ 	.byte	0x04, 0x0a
        /*0056*/ 	.short	(.L_94 - .L_93)
	.align		4
.L_93:
        /*0058*/ 	.word	index@(.nv.constant0._Z13BlockedKernelPii)
        /*005c*/ 	.short	0x0380
        /*005e*/ 	.short	0x000c


	//----- nvinfo : EIATTR_SW_WAR
	.align		4
.L_94:
        /*0060*/ 	.byte	0x04, 0x36
        /*0062*/ 	.short	(.L_96 - .L_95)
.L_95:
        /*0064*/ 	.word	0x00000008
.L_96:


//--------------------- .nv.callgraph             --------------------------
	.section	.nv.callgraph,"",@"SHT_CUDA_CALLGRAPH"
	.align	4
	.sectionentsize	8
	.align		4
        /*0000*/ 	.word	0x00000000
	.align		4
        /*0004*/ 	.word	0xffffffff
	.align		4
        /*0008*/ 	.word	index@(_Z13StripedKernelPii)
	.align		4
        /*000c*/ 	.word	index@(vprintf)
	.align		4
        /*0010*/ 	.word	index@(_Z13BlockedKernelPii)
	.align		4
        /*0014*/ 	.word	index@(vprintf)
	.align		4
        /*0018*/ 	.word	0x00000000
	.align		4
        /*001c*/ 	.word	0xfffffffe
	.align		4
        /*0020*/ 	.word	0x00000000
	.align		4
        /*0024*/ 	.word	0xfffffffd
	.align		4
        /*0028*/ 	.word	0x00000000
	.align		4
        /*002c*/ 	.word	0xfffffffc


//--------------------- .nv.constant4             --------------------------
	.section	.nv.constant4,"a",@progbits
	.align	8
	.align		8
.nv.constant4:
        /*0000*/ 	.dword	_ZN34_INTERNAL_c1055e9d_4_k_cu_55d461ad4cuda3std3__45__cpo5beginE
	.align		8
        /*0008*/ 	.dword	_ZN34_INTERNAL_c1055e9d_4_k_cu_55d461ad4cuda3std3__45__cpo3endE
	.align		8
        /*0010*/ 	.dword	_ZN34_INTERNAL_c1055e9d_4_k_cu_55d461ad4cuda3std3__45__cpo6cbeginE
	.align		8
        /*0018*/ 	.dword	_ZN34_INTERNAL_c1055e9d_4_k_cu_55d461ad4cuda3std3__45__cpo4cendE
	.align		8
        /*0020*/ 	.dword	_ZN34_INTERNAL_c1055e9d_4_k_cu_55d461ad4cuda3std3__45__cpo6rbeginE
	.align		8
        /*0028*/ 	.dword	_ZN34_INTERNAL_c1055e9d_4_k_cu_55d461ad4cuda3std3__45__cpo4rendE
	.align		8
        /*0030*/ 	.dword	_ZN34_INTERNAL_c1055e9d_4_k_cu_55d461ad4cuda3std3__45__cpo7crbeginE
	.align		8
        /*0038*/ 	.dword	_ZN34_INTERNAL_c1055e9d_4_k_cu_55d461ad4cuda3std3__45__cpo5crendE
	.align		8
        /*0040*/ 	.dword	_ZN34_INTERNAL_c1055e9d_4_k_cu_55d461ad4cuda3std3__436_GLOBAL__N__c1055e9d_4_k_cu_55d461ad6ignoreE
	.align		8
        /*0048*/ 	.dword	_ZN34_INTERNAL_c1055e9d_4_k_cu_55d461ad4cuda3std3__419piecewise_constructE
	.align		8
        /*0050*/ 	.dword	_ZN34_INTERNAL_c1055e9d_4_k_cu_55d461ad4cuda3std3__48in_placeE
	.align		8
        /*0058*/ 	.dword	_ZN34_INTERNAL_c1055e9d_4_k_cu_55d461ad4cuda3std3__420unreachable_sentinelE
	.align		8
        /*0060*/ 	.dword	_ZN34_INTERNAL_c1055e9d_4_k_cu_55d461ad4cuda3std3__47nulloptE
	.align		8
        /*0068*/ 	.dword	_ZN34_INTERNAL_c1055e9d_4_k_cu_55d461ad4cuda3std3__48unexpectE
	.align		8
        /*0070*/ 	.dword	_ZN34_INTERNAL_c1055e9d_4_k_cu_55d461ad4cuda3std6ranges3__45__cpo4swapE
	.align		8
        /*0078*/ 	.dword	_ZN34_INTERNAL_c1055e9d_4_k_cu_55d461ad4cuda3std6ranges3__45__cpo9iter_moveE
	.align		8
        /*0080*/ 	.dword	_ZN34_INTERNAL_c1055e9d_4_k_cu_55d461ad4cuda3std6ranges3__45__cpo5beginE
	.align		8
        /*0088*/ 	.dword	_ZN34_INTERNAL_c1055e9d_4_k_cu_55d461ad4cuda3std6ranges3__45__cpo3endE
	.align		8
        /*0090*/ 	.dword	_ZN34_INTERNAL_c1055e9d_4_k_cu_55d461ad4cuda3std6ranges3__45__cpo6cbeginE
	.align		8
        /*0098*/ 	.dword	_ZN34_INTERNAL_c1055e9d_4_k_cu_55d461ad4cuda3std6ranges3__45__cpo4cendE
	.align		8
        /*00a0*/ 	.dword	_ZN34_INTERNAL_c1055e9d_4_k_cu_55d461ad4cuda3std6ranges3__45__cpo7advanceE
	.align		8
        /*00a8*/ 	.dword	_ZN34_INTERNAL_c1055e9d_4_k_cu_55d461ad4cuda3std6ranges3__45__cpo9iter_swapE
	.align		8
        /*00b0*/ 	.dword	_ZN34_INTERNAL_c1055e9d_4_k_cu_55d461ad4cuda3std6ranges3__45__cpo4nextE
	.align		8
        /*00b8*/ 	.dword	_ZN34_INTERNAL_c1055e9d_4_k_cu_55d461ad4cuda3std6ranges3__45__cpo4prevE
	.align		8
        /*00c0*/ 	.dword	_ZN34_INTERNAL_c1055e9d_4_k_cu_55d461ad4cuda3std6ranges3__45__cpo4dataE
	.align		8
        /*00c8*/ 	.dword	_ZN34_INTERNAL_c1055e9d_4_k_cu_55d461ad4cuda3std6ranges3__45__cpo5cdataE
	.align		8
        /*00d0*/ 	.dword	_ZN34_INTERNAL_c1055e9d_4_k_cu_55d461ad4cuda3std6ranges3__45__cpo4sizeE
	.align		8
        /*00d8*/ 	.dword	_ZN34_INTERNAL_c1055e9d_4_k_cu_55d461ad4cuda3std6ranges3__45__cpo5ssizeE
	.align		8
        /*00e0*/ 	.dword	_ZN34_INTERNAL_c1055e9d_4_k_cu_55d461ad4cuda3std6ranges3__45__cpo8distanceE
	.align		8
        /*00e8*/ 	.dword	_ZN34_INTERNAL_c1055e9d_4_k_cu_55d461ad6thrust24THRUST_300001_SM_1000_NS6system6detail10sequential3seqE
	.align		8
        /*00f0*/ 	.dword	_ZN34_INTERNAL_c1055e9d_4_k_cu_55d461ad6thrust24THRUST_300001_SM_1000_NS12placeholders2_1E
	.align		8
        /*00f8*/ 	.dword	_ZN34_INTERNAL_c1055e9d_4_k_cu_55d461ad6thrust24THRUST_300001_SM_1000_NS12placeholders2_2E
	.align		8
        /*0100*/ 	.dword	_ZN34_INTERNAL_c1055e9d_4_k_cu_55d461ad6thrust24THRUST_300001_SM_1000_NS12placeholders2_3E
	.align		8
        /*0108*/ 	.dword	_ZN34_INTERNAL_c1055e9d_4_k_cu_55d461ad6thrust24THRUST_300001_SM_1000_NS12placeholders2_4E
	.align		8
        /*0110*/ 	.dword	_ZN34_INTERNAL_c1055e9d_4_k_cu_55d461ad6thrust24THRUST_300001_SM_1000_NS12placeholders2_5E
	.align		8
        /*0118*/ 	.dword	_ZN34_INTERNAL_c1055e9d_4_k_cu_55d461ad6thrust24THRUST_300001_SM_1000_NS12placeholders2_6E
	.align		8
        /*0120*/ 	.dword	_ZN34_INTERNAL_c1055e9d_4_k_cu_55d461ad6thrust24THRUST_300001_SM_1000_NS12placeholders2_7E
	.align		8
        /*0128*/ 	.dword	_ZN34_INTERNAL_c1055e9d_4_k_cu_55d461ad6thrust24THRUST_300001_SM_1000_NS12placeholders2_8E
	.align		8
        /*0130*/ 	.dword	_ZN34_INTERNAL_c1055e9d_4_k_cu_55d461ad6thrust24THRUST_300001_SM_1000_NS12placeholders2_9E
	.align		8
        /*0138*/ 	.dword	_ZN34_INTERNAL_c1055e9d_4_k_cu_55d461ad6thrust24THRUST_300001_SM_1000_NS12placeholders3_10E
	.align		8
        /*0140*/ 	.dword	$str
	.align		8
        /*0148*/ 	.dword	vprintf


//--------------------- .text._ZN3cub18CUB_300001_SM_10006detail11EmptyKernelIvEEvv --------------------------
	.section	.text._ZN3cub18CUB_300001_SM_10006detail11EmptyKernelIvEEvv,"ax",@progbits
	.align	128
        .global         _ZN3cub18CUB_300001_SM_10006detail11EmptyKernelIvEEvv
        .type           _ZN3cub18CUB_300001_SM_10006detail11EmptyKernelIvEEvv,@function
        .size           _ZN3cub18CUB_300001_SM_10006detail11EmptyKernelIvEEvv,(.L_x_5 - _ZN3cub18CUB_300001_SM_10006detail11EmptyKernelIvEEvv)
        .other          _ZN3cub18CUB_300001_SM_10006detail11EmptyKernelIvEEvv,@"STO_CUDA_ENTRY STV_DEFAULT"
_ZN3cub18CUB_300001_SM_10006detail11EmptyKernelIvEEvv:
.text._ZN3cub18CUB_300001_SM_10006detail11EmptyKernelIvEEvv:
[----:B------:R-:W-:Y:S01]  /*0000*/  LDC R1, c[0x0][0x37c] ;  /* 0x0000df00ff017b82 */ /* 0x000fe20000000800 */
[----:B------:R-:W-:Y:S05]  /*0010*/  EXIT ;  /* 0x000000000000794d */ /* 0x000fea0003800000 */
.L_x_0:
[----:B------:R-:W-:-:S00]  /*0020*/  BRA `(.L_x_0) ;  /* 0xfffffffc00fc7947 */ /* 0x000fc0000383ffff */
[----:B------:R-:W-:-:S00]  /*0030*/  NOP ;  /* 0x0000000000007918 */ /* 0x000fc00000000000 */
        /* <DEDUP_REMOVED lines=12> */
.L_x_5:


//--------------------- .text._Z13StripedKernelPii --------------------------
	.section	.text._Z13StripedKernelPii,"ax",@progbits
	.align	128
        .global         _Z13StripedKernelPii
        .type           _Z13StripedKernelPii,@function
        .size           _Z13StripedKernelPii,(.L_x_6 - _Z13StripedKernelPii)
        .other          _Z13StripedKernelPii,@"STO_CUDA_ENTRY STV_DEFAULT"
_Z13StripedKernelPii:
.text._Z13StripedKernelPii:
[----:B------:R-:W0:Y:S01]  /*0000*/  LDC R1, c[0x0][0x37c] ;  /* 0x0000df00ff017b82 */ /* 0x000e220000000800 */
[----:B------:R-:W1:Y:S01]  /*0010*/  S2R R12, SR_TID.X ;  /* 0x00000000000c7919 */ /* 0x000e620000002100 */
[----:B------:R-:W2:Y:S06]  /*0020*/  LDCU UR6, c[0x0][0x388] ;  /* 0x00007100ff0677ac */ /* 0x000eac0008000800 */
[----:B------:R-:W3:Y:S01]  /*0030*/  LDC.64 R2, c[0x0][0x380] ;  /* 0x0000e000ff027b82 */ /* 0x000ee20000000a00 */
[----:B------:R-:W-:Y:S01]  /*0040*/  HFMA2 R13, -RZ, RZ, 0, 0 ;  /* 0x00000000ff0d7431 */ /* 0x000fe200000001ff */
[----:B------:R-:W-:Y:S01]  /*0050*/  CS2R R8, SRZ ;  /* 0x0000000000087805 */ /* 0x000fe2000001ff00 */
[----:B------:R-:W4:Y:S01]  /*0060*/  LDCU.64 UR4, c[0x0][0x358] ;  /* 0x00006b00ff0477ac */ /* 0x000f220008000a00 */
[----:B0-----:R-:W-:-:S02]  /*0070*/  VIADD R1, R1, 0xffffffe8 ;  /* 0xffffffe801017836 */ /* 0x001fc40000000000 */
[C---:B-1----:R-:W-:Y:S01]  /*0080*/  VIADD R0, R12.reuse, 0x80 ;  /* 0x000000800c007836 */ /* 0x042fe20000000000 */
[C---:B--2---:R-:W-:Y:S01]  /*0090*/  ISETP.GE.AND P0, PT, R12.reuse, UR6, PT ;  /* 0x000000060c007c0c */ /* 0x044fe2000bf06270 */
[C---:B------:R-:W-:Y:S02]  /*00a0*/  VIADD R4, R12.reuse, 0x100 ;  /* 0x000001000c047836 */ /* 0x040fe40000000000 */
[----:B------:R-:W-:Y:S01]  /*00b0*/  VIADD R5, R12, 0x180 ;  /* 0x000001800c057836 */ /* 0x000fe20000000000 */
[----:B------:R-:W-:Y:S01]  /*00c0*/  ISETP.GE.AND P1, PT, R0, UR6, PT ;  /* 0x0000000600007c0c */ /* 0x000fe2000bf26270 */
[----:B------:R-:W-:Y:S01]  /*00d0*/  IMAD.MOV.U32 R0, RZ, RZ, RZ ;  /* 0x000000ffff007224 */ /* 0x000fe200078e00ff */
[----:B------:R-:W-:Y:S01]  /*00e0*/  ISETP.GE.AND P2, PT, R4, UR6, PT ;  /* 0x0000000604007c0c */ /* 0x000fe2000bf46270 */
[----:B---3--:R-:W-:Y:S01]  /*00f0*/  IMAD.WIDE.U32 R2, R12, 0x4, R2 ;  /* 0x000000040c027825 */ /* 0x008fe200078e0002 */
[----:B------:R-:W-:Y:S01]  /*0100*/  ISETP.GE.AND P3, PT, R5, UR6, PT ;  /* 0x0000000605007c0c */ /* 0x000fe2000bf66270 */
[----:B------:R-:W0:Y:S04]  /*0110*/  LDCU.64 UR6, c[0x4][0x140] ;  /* 0x01002800ff0677ac */ /* 0x000e280008000a00 */
[----:B----4-:R-:W2:Y:S04]  /*0120*/  @!P0 LDG.E R13, desc[UR4][R2.64] ;  /* 0x00000004020d8981 */ /* 0x010ea8000c1e1900 */
[----:B------:R-:W3:Y:S04]  /*0130*/  @!P1 LDG.E R8, desc[UR4][R2.64+0x200] ;  /* 0x0002000402089981 */ /* 0x000ee8000c1e1900 */
[----:B------:R-:W3:Y:S04]  /*0140*/  @!P2 LDG.E R9, desc[UR4][R2.64+0x400] ;  /* 0x000400040209a981 */ /* 0x000ee8000c1e1900 */
[----:B------:R-:W4:Y:S01]  /*0150*/  @!P3 LDG.E R0, desc[UR4][R2.64+0x600] ;  /* 0x000600040200b981 */ /* 0x000f22000c1e1900 */
[----:B------:R-:W-:Y:S01]  /*0160*/  MOV R10, 0x148 ;  /* 0x00000148000a7802 */ /* 0x000fe20000000f00 */
[----:B------:R-:W1:Y:S01]  /*0170*/  LDCU UR4, c[0x0][0x2f8] ;  /* 0x00005f00ff0477ac */ /* 0x000e620008000800 */
[----:B0-----:R-:W-:Y:S01]  /*0180*/  IMAD.U32 R4, RZ, RZ, UR6 ;  /* 0x00000006ff047e24 */ /* 0x001fe2000f8e00ff */
[----:B------:R-:W-:Y:S01]  /*0190*/  MOV R5, UR7 ;  /* 0x0000000700057c02 */ /* 0x000fe20008000f00 */
[----:B------:R-:W0:Y:S02]  /*01a0*/  LDCU UR5, c[0x0][0x2fc] ;  /* 0x00005f80ff0577ac */ /* 0x000e240008000800 */
[----:B------:R-:W2:Y:S01]  /*01b0*/  LDC.64 R10, c[0x4][R10] ;  /* 0x010000000a0a7b82 */ /* 0x000ea20000000a00 */
[----:B-1----:R-:W-:-:S05]  /*01c0*/  IADD3 R6, P0, PT, R1, UR4, RZ ;  /* 0x0000000401067c10 */ /* 0x002fca000ff1e0ff */
[----:B0-----:R-:W-:Y:S01]  /*01d0*/  IMAD.X R7, RZ, RZ, UR5, P0 ;  /* 0x00000005ff077e24 */ /* 0x001fe200080e06ff */
[----:B--2---:R0:W-:Y:S04]  /*01e0*/  STL.64 [R1], R12 ;  /* 0x0000000c01007387 */ /* 0x0041e80000100a00 */
[----:B---3--:R0:W-:Y:S04]  /*01f0*/  STL.64 [R1+0x8], R8 ;  /* 0x0000080801007387 */ /* 0x0081e80000100a00 */
[----:B----4-:R0:W-:Y:S02]  /*0200*/  STL [R1+0x10], R0 ;  /* 0x0000100001007387 */ /* 0x0101e40000100800 */
[----:B------:R-:W-:-:S07]  /*0210*/  LEPC R20, `(.L_x_1) ;  /* 0x000000001014794e */ /* 0x000fce0000000000 */
[----:B0-----:R-:W-:Y:S05]  /*0220*/  CALL.ABS.NOINC R10 ;  /* 0x000000000a007343 */ /* 0x001fea0003c00000 */
.L_x_1:
[----:B------:R-:W-:Y:S05]  /*0230*/  EXIT ;  /* 0x000000000000794d */ /* 0x000fea0003800000 */
.L_x_2:
        /* <DEDUP_REMOVED lines=12> */
.L_x_6:


//--------------------- .text._Z13BlockedKernelPii --------------------------
	.section	.text._Z13BlockedKernelPii,"ax",@progbits
	.align	128
        .global         _Z13BlockedKernelPii
        .type           _Z13BlockedKernelPii,@function
        .size           _Z13BlockedKernelPii,(.L_x_7 - _Z13BlockedKernelPii)
        .other          _Z13BlockedKernelPii,@"STO_CUDA_ENTRY STV_DEFAULT"
_Z13BlockedKernelPii:
.text._Z13BlockedKernelPii:
[----:B------:R-:W0:Y:S01]  /*0000*/  LDC R1, c[0x0][0x37c] ;  /* 0x0000df00ff017b82 */ /* 0x000e220000000800 */
[----:B------:R-:W1:Y:S01]  /*0010*/  S2R R12, SR_TID.X ;  /* 0x00000000000c7919 */ /* 0x000e620000002100 */
[----:B------:R-:W2:Y:S06]  /*0020*/  LDCU UR6, c[0x0][0x388] ;  /* 0x00007100ff0677ac */ /* 0x000eac0008000800 */
[----:B------:R-:W3:Y:S01]  /*0030*/  LDC.64 R2, c[0x0][0x380] ;  /* 0x0000e000ff027b82 */ /* 0x000ee20000000a00 */
[----:B------:R-:W-:Y:S01]  /*0040*/  IMAD.MOV.U32 R13, RZ, RZ, RZ ;  /* 0x000000ffff0d7224 */ /* 0x000fe200078e00ff */
[----:B------:R-:W-:Y:S01]  /*0050*/  CS2R R8, SRZ ;  /* 0x0000000000087805 */ /* 0x000fe2000001ff00 */
[----:B------:R-:W4:Y:S01]  /*0060*/  LDCU.64 UR4, c[0x0][0x358] ;  /* 0x00006b00ff0477ac */ /* 0x000f220008000a00 */
[----:B0-----:R-:W-:-:S02]  /*0070*/  VIADD R1, R1, 0xffffffe8 ;  /* 0xffffffe801017836 */ /* 0x001fc40000000000 */
[----:B-1----:R-:W-:-:S04]  /*0080*/  IMAD.SHL.U32 R5, R12, 0x4, RZ ;  /* 0x000000040c057824 */ /* 0x002fc800078e00ff */
[C---:B------:R-:W-:Y:S01]  /*0090*/  VIADD R0, R5.reuse, 0x1 ;  /* 0x0000000105007836 */ /* 0x040fe20000000000 */
[C---:B------:R-:W-:Y:S01]  /*00a0*/  IADD3 R4, PT, PT, R5.reuse, 0x2, RZ ;  /* 0x0000000205047810 */ /* 0x040fe20007ffe0ff */
[C---:B------:R-:W-:Y:S01]  /*00b0*/  VIADD R6, R5.reuse, 0x3 ;  /* 0x0000000305067836 */ /* 0x040fe20000000000 */
[C---:B--2---:R-:W-:Y:S01]  /*00c0*/  ISETP.GE.AND P0, PT, R5.reuse, UR6, PT ;  /* 0x0000000605007c0c */ /* 0x044fe2000bf06270 */
[----:B---3--:R-:W-:Y:S01]  /*00d0*/  IMAD.WIDE.U32 R2, R5, 0x4, R2 ;  /* 0x0000000405027825 */ /* 0x008fe200078e0002 */
[----:B------:R-:W-:-:S03]  /*00e0*/  ISETP.GE.AND P1, PT, R0, UR6, PT ;  /* 0x0000000600007c0c */ /* 0x000fc6000bf26270 */
[----:B------:R-:W-:Y:S01]  /*00f0*/  HFMA2 R0, -RZ, RZ, 0, 0 ;  /* 0x00000000ff007431 */ /* 0x000fe200000001ff */
[----:B------:R-:W-:Y:S02]  /*0100*/  ISETP.GE.AND P2, PT, R4, UR6, PT ;  /* 0x0000000604007c0c */ /* 0x000fe4000bf46270 */
        /* <DEDUP_REMOVED lines=8> */
[----:B0-----:R-:W-:-:S02]  /*0190*/  IMAD.U32 R4, RZ, RZ, UR6 ;  /* 0x00000006ff047e24 */ /* 0x001fc4000f8e00ff */
[----:B------:R-:W-:Y:S01]  /*01a0*/  IMAD.U32 R5, RZ, RZ, UR7 ;  /* 0x00000007ff057e24 */ /* 0x000fe2000f8e00ff */
[----:B------:R-:W0:Y:S01]  /*01b0*/  LDCU UR5, c[0x0][0x2fc] ;  /* 0x00005f80ff0577ac */ /* 0x000e220008000800 */
[----:B------:R-:W2:Y:S01]  /*01c0*/  LDC.64 R10, c[0x4][R10] ;  /* 0x010000000a0a7b82 */ /* 0x000ea20000000a00 */
[----:B-1----:R-:W-:-:S04]  /*01d0*/  IADD3 R6, P0, PT, R1, UR4, RZ ;  /* 0x0000000401067c10 */ /* 0x002fc8000ff1e0ff */
[----:B0-----:R-:W-:Y:S01]  /*01e0*/  IADD3.X R7, PT, PT, RZ, UR5, RZ, P0, !PT ;  /* 0x00000005ff077c10 */ /* 0x001fe200087fe4ff */
[----:B--2---:R0:W-:Y:S04]  /*01f0*/  STL.64 [R1], R12 ;  /* 0x0000000c01007387 */ /* 0x0041e80000100a00 */
[----:B---3--:R0:W-:Y:S04]  /*0200*/  STL.64 [R1+0x8], R8 ;  /* 0x0000080801007387 */ /* 0x0081e80000100a00 */
[----:B----4-:R0:W-:Y:S02]  /*0210*/  STL [R1+0x10], R0 ;  /* 0x0000100001007387 */ /* 0x0101e40000100800 */
[----:B------:R-:W-:-:S07]  /*0220*/  LEPC R20, `(.L_x_3) ;  /* 0x000000001014794e */ /* 0x000fce0000000000 */
[----:B0-----:R-:W-:Y:S05]  /*0230*/  CALL.ABS.NOINC R10 ;  /* 0x000000000a007343 */ /* 0x001fea0003c00000 */
.L_x_3:
[----:B------:R-:W-:Y:S05]  /*0240*/  EXIT ;  /* 0x000000000000794d */ /* 0x000fea0003800000 */
.L_x_4:
        /* <DEDUP_REMOVED lines=11> */
.L_x_7:


//--------------------- .nv.global.init           --------------------------
	.section	.nv.global.init,"aw",@progbits
.nv.global.init:
	.type		$str,@object
	.size		$str,(.L_40 - $str)
$str:
        /*0000*/ 	.byte	0x25, 0x33, 0x64, 0x3a, 0x20, 0x5b, 0x25, 0x64, 0x2c, 0x20, 0x25, 0x64, 0x2c, 0x20, 0x25, 0x64
        /*0010*/ 	.byte	0x2c, 0x20, 0x25, 0x64, 0x5d, 0x0a, 0x00
.L_40:


//--------------------- .nv.shared.reserved.0     --------------------------
	.section	.nv.shared.reserved.0,"aw",@nobits
	.weak		__nv_reservedSMEM_offset_0_alias
	.size		__nv_reservedSMEM_offset_0_alias, 0, 64
	.other		__nv_reservedSMEM_offset_0_alias,@"STO_CUDA_RESERVED_SHARED STV_DEFAULT"
__nv_reservedSMEM_offset_0_alias:
	.zero		0
	.zero		64


//--------------------- .nv.global                --------------------------
	.section	.nv.global,"aw",@nobits
.nv.global:
	.type		_ZN34_INTERNAL_c1055e9d_4_k_cu_55d461ad6thrust24THRUST_300001_SM_1000_NS12placeholders2_5E,@object
	.size		_ZN34_INTERNAL_c1055e9d_4_k_cu_55d461ad6thrust24THRUST_300001_SM_1000_NS12placeholders2_5E,(_ZN34_INTERNAL_c1055e9d_4_k_cu_55d461ad4cuda3std3__45__cpo6cbeginE - _ZN34_INTERNAL_c1055e9d_4_k_cu_55d461ad6thrust24THRUST_300001_SM_1000_NS12placeholders2_5E)
_ZN34_INTERNAL_c1055e9d_4_k_cu_55d461ad6thrust24THRUST_300001_SM_1000_NS12placeholders2_5E:
	.zero		1
	.type		_ZN34_INTERNAL_c1055e9d_4_k_cu_55d461ad4cuda3std3__45__cpo6cbeginE,@object
	.size		_ZN34_INTERNAL_c1055e9d_4_k_cu_55d461ad4cuda3std3__45__cpo6cbeginE,(_ZN34_INTERNAL_c1055e9d_4_k_cu_55d461ad4cuda3std6ranges3__45__cpo6cbeginE - _ZN34_INTERNAL_c1055e9d_4_k_cu_55d461ad4cuda3std3__45__cpo6cbeginE)
_ZN34_INTERNAL_c1055e9d_4_k_cu_55d461ad4cuda3std3__45__cpo6cbeginE:
	.zero		1
	.type		_ZN34_INTERNAL_c1055e9d_4_k_cu_55d461ad4cuda3std6ranges3__45__cpo6cbeginE,@object
	.size		_ZN34_INTERNAL_c1055e9d_4_k_cu_55d461ad4cuda3std6ranges3__45__cpo6cbeginE,(_ZN34_INTERNAL_c1055e9d_4_k_cu_55d461ad4cuda3std3__48in_placeE - _ZN34_INTERNAL_c1055e9d_4_k_cu_55d461ad4cuda3std6ranges3__45__cpo6cbeginE)
_ZN34_INTERNAL_c1055e9d_4_k_cu_55d461ad4cuda3std6ranges3__45__cpo6cbeginE:
	.zero		1
	.type		_ZN34_INTERNAL_c1055e9d_4_k_cu_55d461ad4cuda3std3__48in_placeE,@object
	.size		_ZN34_INTERNAL_c1055e9d_4_k_cu_55d461ad4cuda3std3__48in_placeE,(_ZN34_INTERNAL_c1055e9d_4_k_cu_55d461ad4cuda3std6ranges3__45__cpo4sizeE - _ZN34_INTERNAL_c1055e9d_4_k_cu_55d461ad4cuda3std3__48in_placeE)
_ZN34_INTERNAL_c1055e9d_4_k_cu_55d461ad4cuda3std3__48in_placeE:
	.zero		1
	.type		_ZN34_INTERNAL_c1055e9d_4_k_cu_55d461ad4cuda3std6ranges3__45__cpo4sizeE,@object
	.size		_ZN34_INTERNAL_c1055e9d_4_k_cu_55d461ad4cuda3std6ranges3__45__cpo4sizeE,(_ZN34_INTERNAL_c1055e9d_4_k_cu_55d461ad6thrust24THRUST_300001_SM_1000_NS12placeholders2_9E - _ZN34_INTERNAL_c1055e9d_4_k_cu_55d461ad4cuda3std6ranges3__45__cpo4sizeE)
_ZN34_INTERNAL_c1055e9d_4_k_cu_55d461ad4cuda3std6ranges3__45__cpo4sizeE:
	.zero		1
	.type		_ZN34_INTERNAL_c1055e9d_4_k_cu_55d461ad6thrust24THRUST_300001_SM_1000_NS12placeholders2_9E,@object
	.size		_ZN34_INTERNAL_c1055e9d_4_k_cu_55d461ad6thrust24THRUST_300001_SM_1000_NS12placeholders2_9E,(_ZN34_INTERNAL_c1055e9d_4_k_cu_55d461ad4cuda3std3__45__cpo7crbeginE - _ZN34_INTERNAL_c1055e9d_4_k_cu_55d461ad6thrust24THRUST_300001_SM_1000_NS12placeholders2_9E)
_ZN34_INTERNAL_c1055e9d_4_k_cu_55d461ad6thrust24THRUST_300001_SM_1000_NS12placeholders2_9E:
	.zero		1
	.type		_ZN34_INTERNAL_c1055e9d_4_k_cu_55d461ad4cuda3std3__45__cpo7crbeginE,@object
	.size		_ZN34_INTERNAL_c1055e9d_4_k_cu_55d461ad4cuda3std3__45__cpo7crbeginE,(_ZN34_INTERNAL_c1055e9d_4_k_cu_55d461ad4cuda3std6ranges3__45__cpo4nextE - _ZN34_INTERNAL_c1055e9d_4_k_cu_55d461ad4cuda3std3__45__cpo7crbeginE)
_ZN34_INTERNAL_c1055e9d_4_k_cu_55d461ad4cuda3std3__45__cpo7crbeginE:
	.zero		1
	.type		_ZN34_INTERNAL_c1055e9d_4_k_cu_55d461ad4cuda3std6ranges3__45__cpo4nextE,@object
	.size		_ZN34_INTERNAL_c1055e9d_4_k_cu_55d461ad4cuda3std6ranges3__45__cpo4nextE,(_ZN34_INTERNAL_c1055e9d_4_k_cu_55d461ad4cuda3std6ranges3__45__cpo4swapE - _ZN34_INTERNAL_c1055e9d_4_k_cu_55d461ad4cuda3std6ranges3__45__cpo4nextE)
_ZN34_INTERNAL_c1055e9d_4_k_cu_55d461ad4cuda3std6ranges3__45__cpo4nextE:
	.zero		1
	.type		_ZN34_INTERNAL_c1055e9d_4_k_cu_55d461ad4cuda3std6ranges3__45__cpo4swapE,@object
	.size		_ZN34_INTERNAL_c1055e9d_4_k_cu_55d461ad4cuda3std6ranges3__45__cpo4swapE,(_ZN34_INTERNAL_c1055e9d_4_k_cu_55d461ad6thrust24THRUST_300001_SM_1000_NS12placeholders2_1E - _ZN34_INTERNAL_c1055e9d_4_k_cu_55d461ad4cuda3std6ranges3__45__cpo4swapE)
_ZN34_INTERNAL_c1055e9d_4_k_cu_55d461ad4cuda3std6ranges3__45__cpo4swapE:
	.zero		1
	.type		_ZN34_INTERNAL_c1055e9d_4_k_cu_55d461ad6thrust24THRUST_300001_SM_1000_NS12placeholders2_1E,@object
	.size		_ZN34_INTERNAL_c1055e9d_4_k_cu_55d461ad6thrust24THRUST_300001_SM_1000_NS12placeholders2_1E,(_ZN34_INTERNAL_c1055e9d_4_k_cu_55d461ad6thrust24THRUST_300001_SM_1000_NS12placeholders2_3E - _ZN34_INTERNAL_c1055e9d_4_k_cu_55d461ad6thrust24THRUST_300001_SM_1000_NS12placeholders2_1E)
_ZN34_INTERNAL_c1055e9d_4_k_cu_55d461ad6thrust24THRUST_300001_SM_1000_NS12placeholders2_1E:
	.zero		1
	.type		_ZN34_INTERNAL_c1055e9d_4_k_cu_55d461ad6thrust24THRUST_300001_SM_1000_NS12placeholders2_3E,@object
	.size		_ZN34_INTERNAL_c1055e9d_4_k_cu_55d461ad6thrust24THRUST_300001_SM_1000_NS12placeholders2_3E,(_ZN34_INTERNAL_c1055e9d_4_k_cu_55d461ad4cuda3std3__45__cpo5beginE - _ZN34_INTERNAL_c1055e9d_4_k_cu_55d461ad6thrust24THRUST_300001_SM_1000_NS12placeholders2_3E)
_ZN34_INTERNAL_c1055e9d_4_k_cu_55d461ad6thrust24THRUST_300001_SM_1000_NS12placeholders2_3E:
	.zero		1
	.type		_ZN34_INTERNAL_c1055e9d_4_k_cu_55d461ad4cuda3std3__45__cpo5beginE,@object
	.size		_ZN34_INTERNAL_c1055e9d_4_k_cu_55d461ad4cuda3std3__45__cpo5beginE,(_ZN34_INTERNAL_c1055e9d_4_k_cu_55d461ad4cuda3std6ranges3__45__cpo5beginE - _ZN34_INTERNAL_c1055e9d_4_k_cu_55d461ad4cuda3std3__45__cpo5beginE)
_ZN34_INTERNAL_c1055e9d_4_k_cu_55d461ad4cuda3std3__45__cpo5beginE:
	.zero		1
	.type		_ZN34_INTERNAL_c1055e9d_4_k_cu_55d461ad4cuda3std6ranges3__45__cpo5beginE,@object
	.size		_ZN34_INTERNAL_c1055e9d_4_k_cu_55d461ad4cuda3std6ranges3__45__cpo5beginE,(_ZN34_INTERNAL_c1055e9d_4_k_cu_55d461ad4cuda3std3__436_GLOBAL__N__c1055e9d_4_k_cu_55d461ad6ignoreE - _ZN34_INTERNAL_c1055e9d_4_k_cu_55d461ad4cuda3std6ranges3__45__cpo5beginE)
_ZN34_INTERNAL_c1055e9d_4_k_cu_55d461ad4cuda3std6ranges3__45__cpo5beginE:
	.zero		1
	.type		_ZN34_INTERNAL_c1055e9d_4_k_cu_55d461ad4cuda3std3__436_GLOBAL__N__c1055e9d_4_k_cu_55d461ad6ignoreE,@object
	.size		_ZN34_INTERNAL_c1055e9d_4_k_cu_55d461ad4cuda3std3__436_GLOBAL__N__c1055e9d_4_k_cu_55d461ad6ignoreE,(_ZN34_INTERNAL_c1055e9d_4_k_cu_55d461ad4cuda3std6ranges3__45__cpo4dataE - _ZN34_INTERNAL_c1055e9d_4_k_cu_55d461ad4cuda3std3__436_GLOBAL__N__c1055e9d_4_k_cu_55d461ad6ignoreE)
_ZN34_INTERNAL_c1055e9d_4_k_cu_55d461ad4cuda3std3__436_GLOBAL__N__c1055e9d_4_k_cu_55d461ad6ignoreE:
	.zero		1
	.type		_ZN34_INTERNAL_c1055e9d_4_k_cu_55d461ad4cuda3std6ranges3__45__cpo4dataE,@object
	.size		_ZN34_INTERNAL_c1055e9d_4_k_cu_55d461ad4cuda3std6ranges3__45__cpo4dataE,(_ZN34_INTERNAL_c1055e9d_4_k_cu_55d461ad6thrust24THRUST_300001_SM_1000_NS12placeholders2_7E - _ZN34_INTERNAL_c1055e9d_4_k_cu_55d461ad4cuda3std6ranges3__45__cpo4dataE)
_ZN34_INTERNAL_c1055e9d_4_k_cu_55d461ad4cuda3std6ranges3__45__cpo4dataE:
	.zero		1
	.type		_ZN34_INTERNAL_c1055e9d_4_k_cu_55d461ad6thrust24THRUST_300001_SM_1000_NS12placeholders2_7E,@object
	.size		_ZN34_INTERNAL_c1055e9d_4_k_cu_55d461ad6thrust24THRUST_300001_SM_1000_NS12placeholders2_7E,(_ZN34_INTERNAL_c1055e9d_4_k_cu_55d461ad4cuda3std3__45__cpo6rbeginE - _ZN34_INTERNAL_c1055e9d_4_k_cu_55d461ad6thrust24THRUST_300001_SM_1000_NS12placeholders2_7E)
_ZN34_INTERNAL_c1055e9d_4_k_cu_55d461ad6thrust24THRUST_300001_SM_1000_NS12placeholders2_7E:
	.zero		1
	.type		_ZN34_INTERNAL_c1055e9d_4_k_cu_55d461ad4cuda3std3__45__cpo6rbeginE,@object
	.size		_ZN34_INTERNAL_c1055e9d_4_k_cu_55d461ad4cuda3std3__45__cpo6rbeginE,(_ZN34_INTERNAL_c1055e9d_4_k_cu_55d461ad4cuda3std6ranges3__45__cpo7advanceE - _ZN34_INTERNAL_c1055e9d_4_k_cu_55d461ad4cuda3std3__45__cpo6rbeginE)
_ZN34_INTERNAL_c1055e9d_4_k_cu_55d461ad4cuda3std3__45__cpo6rbeginE:
	.zero		1
	.type		_ZN34_INTERNAL_c1055e9d_4_k_cu_55d461ad4cuda3std6ranges3__45__cpo7advanceE,@object
	.size		_ZN34_INTERNAL_c1055e9d_4_k_cu_55d461ad4cuda3std6ranges3__45__cpo7advanceE,(_ZN34_INTERNAL_c1055e9d_4_k_cu_55d461ad4cuda3std3__47nulloptE - _ZN34_INTERNAL_c1055e9d_4_k_cu_55d461ad4cuda3std6ranges3__45__cpo7advanceE)
_ZN34_INTERNAL_c1055e9d_4_k_cu_55d461ad4cuda3std6ranges3__45__cpo7advanceE:
	.zero		1
	.type		_ZN34_INTERNAL_c1055e9d_4_k_cu_55d461ad4cuda3std3__47nulloptE,@object
	.size		_ZN34_INTERNAL_c1055e9d_4_k_cu_55d461ad4cuda3std3__47nulloptE,(_ZN34_INTERNAL_c1055e9d_4_k_cu_55d461ad4cuda3std6ranges3__45__cpo8distanceE - _ZN34_INTERNAL_c1055e9d_4_k_cu_55d461ad4cuda3std3__47nulloptE)
_ZN34_INTERNAL_c1055e9d_4_k_cu_55d461ad4cuda3std3__47nulloptE:
	.zero		1
	.type		_ZN34_INTERNAL_c1055e9d_4_k_cu_55d461ad4cuda3std6ranges3__45__cpo8distanceE,@object
	.size		_ZN34_INTERNAL_c1055e9d_4_k_cu_55d461ad4cuda3std6ranges3__45__cpo8distanceE,(_ZN34_INTERNAL_c1055e9d_4_k_cu_55d461ad6thrust24THRUST_300001_SM_1000_NS12placeholders2_6E - _ZN34_INTERNAL_c1055e9d_4_k_cu_55d461ad4cuda3std6ranges3__45__cpo8distanceE)
_ZN34_INTERNAL_c1055e9d_4_k_cu_55d461ad4cuda3std6ranges3__45__cpo8distanceE:
	.zero		1
	.type		_ZN34_INTERNAL_c1055e9d_4_k_cu_55d461ad6thrust24THRUST_300001_SM_1000_NS12placeholders2_6E,@object
	.size		_ZN34_INTERNAL_c1055e9d_4_k_cu_55d461ad6thrust24THRUST_300001_SM_1000_NS12placeholders2_6E,(_ZN34_INTERNAL_c1055e9d_4_k_cu_55d461ad4cuda3std3__45__cpo4cendE - _ZN34_INTERNAL_c1055e9d_4_k_cu_55d461ad6thrust24THRUST_300001_SM_1000_NS12placeholders2_6E)
_ZN34_INTERNAL_c1055e9d_4_k_cu_55d461ad6thrust24THRUST_300001_SM_1000_NS12placeholders2_6E:
	.zero		1
	.type		_ZN34_INTERNAL_c1055e9d_4_k_cu_55d461ad4cuda3std3__45__cpo4cendE,@object
	.size		_ZN34_INTERNAL_c1055e9d_4_k_cu_55d461ad4cuda3std3__45__cpo4cendE,(_ZN34_INTERNAL_c1055e9d_4_k_cu_55d461ad4cuda3std6ranges3__45__cpo4cendE - _ZN34_INTERNAL_c1055e9d_4_k_cu_55d461ad4cuda3std3__45__cpo4cendE)
_ZN34_INTERNAL_c1055e9d_4_k_cu_55d461ad4cuda3std3__45__cpo4cendE:
	.zero		1
	.type		_ZN34_INTERNAL_c1055e9d_4_k_cu_55d461ad4cuda3std6ranges3__45__cpo4cendE,@object
	.size		_ZN34_INTERNAL_c1055e9d_4_k_cu_55d461ad4cuda3std6ranges3__45__cpo4cendE,(_ZN34_INTERNAL_c1055e9d_4_k_cu_55d461ad4cuda3std3__420unreachable_sentinelE - _ZN34_INTERNAL_c1055e9d_4_k_cu_55d461ad4cuda3std6ranges3__45__cpo4cendE)
_ZN34_INTERNAL_c1055e9d_4_k_cu_55d461ad4cuda3std6ranges3__45__cpo4cendE:
	.zero		1
	.type		_ZN34_INTERNAL_c1055e9d_4_k_cu_55d461ad4cuda3std3__420unreachable_sentinelE,@object
	.size		_ZN34_INTERNAL_c1055e9d_4_k_cu_55d461ad4cuda3std3__420unreachable_sentinelE,(_ZN34_INTERNAL_c1055e9d_4_k_cu_55d461ad4cuda3std6ranges3__45__cpo5ssizeE - _ZN34_INTERNAL_c1055e9d_4_k_cu_55d461ad4cuda3std3__420unreachable_sentinelE)
_ZN34_INTERNAL_c1055e9d_4_k_cu_55d461ad4cuda3std3__420unreachable_sentinelE:
	.zero		1
	.type		_ZN34_INTERNAL_c1055e9d_4_k_cu_55d461ad4cuda3std6ranges3__45__cpo5ssizeE,@object
	.size		_ZN34_INTERNAL_c1055e9d_4_k_cu_55d461ad4cuda3std6ranges3__45__cpo5ssizeE,(_ZN34_INTERNAL_c1055e9d_4_k_cu_55d461ad6thrust24THRUST_300001_SM_1000_NS12placeholders3_10E - _ZN34_INTERNAL_c1055e9d_4_k_cu_55d461ad4cuda3std6ranges3__45__cpo5ssizeE)
_ZN34_INTERNAL_c1055e9d_4_k_cu_55d461ad4cuda3std6ranges3__45__cpo5ssizeE:
	.zero		1
	.type		_ZN34_INTERNAL_c1055e9d_4_k_cu_55d461ad6thrust24THRUST_300001_SM_1000_NS12placeholders3_10E,@object
	.size		_ZN34_INTERNAL_c1055e9d_4_k_cu_55d461ad6thrust24THRUST_300001_SM_1000_NS12placeholders3_10E,(_ZN34_INTERNAL_c1055e9d_4_k_cu_55d461ad4cuda3std3__45__cpo5crendE - _ZN34_INTERNAL_c1055e9d_4_k_cu_55d461ad6thrust24THRUST_300001_SM_1000_NS12placeholders3_10E)
_ZN34_INTERNAL_c1055e9d_4_k_cu_55d461ad6thrust24THRUST_300001_SM_1000_NS12placeholders3_10E:
	.zero		1
	.type		_ZN34_INTERNAL_c1055e9d_4_k_cu_55d461ad4cuda3std3__45__cpo5crendE,@object
	.size		_ZN34_INTERNAL_c1055e9d_4_k_cu_55d461ad4cuda3std3__45__cpo5crendE,(_ZN34_INTERNAL_c1055e9d_4_k_cu_55d461ad4cuda3std6ranges3__45__cpo4prevE - _ZN34_INTERNAL_c1055e9d_4_k_cu_55d461ad4cuda3std3__45__cpo5crendE)
_ZN34_INTERNAL_c1055e9d_4_k_cu_55d461ad4cuda3std3__45__cpo5crendE:
	.zero		1
	.type		_ZN34_INTERNAL_c1055e9d_4_k_cu_55d461ad4cuda3std6ranges3__45__cpo4prevE,@object
	.size		_ZN34_INTERNAL_c1055e9d_4_k_cu_55d461ad4cuda3std6ranges3__45__cpo4prevE,(_ZN34_INTERNAL_c1055e9d_4_k_cu_55d461ad4cuda3std6ranges3__45__cpo9iter_moveE - _ZN34_INTERNAL_c1055e9d_4_k_cu_55d461ad4cuda3std6ranges3__45__cpo4prevE)
_ZN34_INTERNAL_c1055e9d_4_k_cu_55d461ad4cuda3std6ranges3__45__cpo4prevE:
	.zero		1
	.type		_ZN34_INTERNAL_c1055e9d_4_k_cu_55d461ad4cuda3std6ranges3__45__cpo9iter_moveE,@object
	.size		_ZN34_INTERNAL_c1055e9d_4_k_cu_55d461ad4cuda3std6ranges3__45__cpo9iter_moveE,(_ZN34_INTERNAL_c1055e9d_4_k_cu_55d461ad6thrust24THRUST_300001_SM_1000_NS12placeholders2_2E - _ZN34_INTERNAL_c1055e9d_4_k_cu_55d461ad4cuda3std6ranges3__45__cpo9iter_moveE)
_ZN34_INTERNAL_c1055e9d_4_k_cu_55d461ad4cuda3std6ranges3__45__cpo9iter_moveE:
	.zero		1
	.type		_ZN34_INTERNAL_c1055e9d_4_k_cu_55d461ad6thrust24THRUST_300001_SM_1000_NS12placeholders2_2E,@object
	.size		_ZN34_INTERNAL_c1055e9d_4_k_cu_55d461ad6thrust24THRUST_300001_SM_1000_NS12placeholders2_2E,(_ZN34_INTERNAL_c1055e9d_4_k_cu_55d461ad6thrust24THRUST_300001_SM_1000_NS12placeholders2_4E - _ZN34_INTERNAL_c1055e9d_4_k_cu_55d461ad6thrust24THRUST_300001_SM_1000_NS12placeholders2_2E)
_ZN34_INTERNAL_c1055e9d_4_k_cu_55d461ad6thrust24THRUST_300001_SM_1000_NS12placeholders2_2E:
	.zero		1
	.type		_ZN34_INTERNAL_c1055e9d_4_k_cu_55d461ad6thrust24THRUST_300001_SM_1000_NS12placeholders2_4E,@object
	.size		_ZN34_INTERNAL_c1055e9d_4_k_cu_55d461ad6thrust24THRUST_300001_SM_1000_NS12placeholders2_4E,(_ZN34_INTERNAL_c1055e9d_4_k_cu_55d461ad4cuda3std3__45__cpo3endE - _ZN34_INTERNAL_c1055e9d_4_k_cu_55d461ad6thrust24THRUST_300001_SM_1000_NS12placeholders2_4E)
_ZN34_INTERNAL_c1055e9d_4_k_cu_55d461ad6thrust24THRUST_300001_SM_1000_NS12placeholders2_4E:
	.zero		1
	.type		_ZN34_INTERNAL_c1055e9d_4_k_cu_55d461ad4cuda3std3__45__cpo3endE,@object
	.size		_ZN34_INTERNAL_c1055e9d_4_k_cu_55d461ad4cuda3std3__45__cpo3endE,(_ZN34_INTERNAL_c1055e9d_4_k_cu_55d461ad4cuda3std6ranges3__45__cpo3endE - _ZN34_INTERNAL_c1055e9d_4_k_cu_55d461ad4cuda3std3__45__cpo3endE)
_ZN34_INTERNAL_c1055e9d_4_k_cu_55d461ad4cuda3std3__45__cpo3endE:
	.zero		1
	.type		_ZN34_INTERNAL_c1055e9d_4_k_cu_55d461ad4cuda3std6ranges3__45__cpo3endE,@object
	.size		_ZN34_INTERNAL_c1055e9d_4_k_cu_55d461ad4cuda3std6ranges3__45__cpo3endE,(_ZN34_INTERNAL_c1055e9d_4_k_cu_55d461ad4cuda3std3__419piecewise_constructE - _ZN34_INTERNAL_c1055e9d_4_k_cu_55d461ad4cuda3std6ranges3__45__cpo3endE)
_ZN34_INTERNAL_c1055e9d_4_k_cu_55d461ad4cuda3std6ranges3__45__cpo3endE:
	.zero		1
	.type		_ZN34_INTERNAL_c1055e9d_4_k_cu_55d461ad4cuda3std3__419piecewise_constructE,@object
	.size		_ZN34_INTERNAL_c1055e9d_4_k_cu_55d461ad4cuda3std3__419piecewise_constructE,(_ZN34_INTERNAL_c1055e9d_4_k_cu_55d461ad4cuda3std6ranges3__45__cpo5cdataE - _ZN34_INTERNAL_c1055e9d_4_k_cu_55d461ad4cuda3std3__419piecewise_constructE)
_ZN34_INTERNAL_c1055e9d_4_k_cu_55d461ad4cuda3std3__419piecewise_constructE:
	.zero		1
	.type		_ZN34_INTERNAL_c1055e9d_4_k_cu_55d461ad4cuda3std6ranges3__45__cpo5cdataE,@object
	.size		_ZN34_INTERNAL_c1055e9d_4_k_cu_55d461ad4cuda3std6ranges3__45__cpo5cdataE,(_ZN34_INTERNAL_c1055e9d_4_k_cu_55d461ad6thrust24THRUST_300001_SM_1000_NS12placeholders2_8E - _ZN34_INTERNAL_c1055e9d_4_k_cu_55d461ad4cuda3std6ranges3__45__cpo5cdataE)
_ZN34_INTERNAL_c1055e9d_4_k_cu_55d461ad4cuda3std6ranges3__45__cpo5cdataE:
	.zero		1
	.type		_ZN34_INTERNAL_c1055e9d_4_k_cu_55d461ad6thrust24THRUST_300001_SM_1000_NS12placeholders2_8E,@object
	.size		_ZN34_INTERNAL_c1055e9d_4_k_cu_55d461ad6thrust24THRUST_300001_SM_1000_NS12placeholders2_8E,(_ZN34_INTERNAL_c1055e9d_4_k_cu_55d461ad4cuda3std3__45__cpo4rendE - _ZN34_INTERNAL_c1055e9d_4_k_cu_55d461ad6thrust24THRUST_300001_SM_1000_NS12placeholders2_8E)
_ZN34_INTERNAL_c1055e9d_4_k_cu_55d461ad6thrust24THRUST_300001_SM_1000_NS12placeholders2_8E:
	.zero		1
	.type		_ZN34_INTERNAL_c1055e9d_4_k_cu_55d461ad4cuda3std3__45__cpo4rendE,@object
	.size		_ZN34_INTERNAL_c1055e9d_4_k_cu_55d461ad4cuda3std3__45__cpo4rendE,(_ZN34_INTERNAL_c1055e9d_4_k_cu_55d461ad4cuda3std6ranges3__45__cpo9iter_swapE - _ZN34_INTERNAL_c1055e9d_4_k_cu_55d461ad4cuda3std3__45__cpo4rendE)
_ZN34_INTERNAL_c1055e9d_4_k_cu_55d461ad4cuda3std3__45__cpo4rendE:
	.zero		1
	.type		_ZN34_INTERNAL_c1055e9d_4_k_cu_55d461ad4cuda3std6ranges3__45__cpo9iter_swapE,@object
	.size		_ZN34_INTERNAL_c1055e9d_4_k_cu_55d461ad4cuda3std6ranges3__45__cpo9iter_swapE,(_ZN34_INTERNAL_c1055e9d_4_k_cu_55d461ad4cuda3std3__48unexpectE - _ZN34_INTERNAL_c1055e9d_4_k_cu_55d461ad4cuda3std6ranges3__45__cpo9iter_swapE)
_ZN34_INTERNAL_c1055e9d_4_k_cu_55d461ad4cuda3std6ranges3__45__cpo9iter_swapE:
	.zero		1
	.type		_ZN34_INTERNAL_c1055e9d_4_k_cu_55d461ad4cuda3std3__48unexpectE,@object
	.size		_ZN34_INTERNAL_c1055e9d_4_k_cu_55d461ad4cuda3std3__48unexpectE,(_ZN34_INTERNAL_c1055e9d_4_k_cu_55d461ad6thrust24THRUST_300001_SM_1000_NS6system6detail10sequential3seqE - _ZN34_INTERNAL_c1055e9d_4_k_cu_55d461ad4cuda3std3__48unexpectE)
_ZN34_INTERNAL_c1055e9d_4_k_cu_55d461ad4cuda3std3__48unexpectE:
	.zero		1
	.type		_ZN34_INTERNAL_c1055e9d_4_k_cu_55d461ad6thrust24THRUST_300001_SM_1000_NS6system6detail10sequential3seqE,@object
	.size		_ZN34_INTERNAL_c1055e9d_4_k_cu_55d461ad6thrust24THRUST_300001_SM_1000_NS6system6detail10sequential3seqE,(.L_29 - _ZN34_INTERNAL_c1055e9d_4_k_cu_55d461ad6thrust24THRUST_300001_SM_1000_NS6system6detail10sequential3seqE)
_ZN34_INTERNAL_c1055e9d_4_k_cu_55d461ad6thrust24THRUST_300001_SM_1000_NS6system6detail10sequential3seqE:
	.zero		1
.L_29:


//--------------------- .nv.constant0._ZN3cub18CUB_300001_SM_10006detail11EmptyKernelIvEEvv --------------------------
	.section	.nv.constant0._ZN3cub18CUB_300001_SM_10006detail11EmptyKernelIvEEvv,"a",@progbits
	.sectionflags	@""
	.align	4
.nv.constant0._ZN3cub18CUB_300001_SM_10006detail11EmptyKernelIvEEvv:
	.zero		896


//--------------------- .nv.constant0._Z13StripedKernelPii --------------------------
	.section	.nv.constant0._Z13StripedKernelPii,"a",@progbits
	.sectionflags	@""
	.align	4
.nv.constant0._Z13StripedKernelPii:
	.zero		908


//--------------------- .nv.constant0._Z13BlockedKernelPii --------------------------
	.section	.nv.constant0._Z13BlockedKernelPii,"a",@progbits
	.sectionflags	@""
	.align	4
.nv.constant0._Z13BlockedKernelPii:
	.zero		908


//--------------------- SYMBOLS --------------------------

	.type		.nv.reservedSmem.offset0,@object
	.size		.nv.reservedSmem.offset0,0x4
	.type		vprintf,@function
